//
// Generated by NVIDIA NVVM Compiler
//
// Compiler Build ID: CL-36424714
// Cuda compilation tools, release 13.0, V13.0.88
// Based on NVVM 20.0.0
//

.version 9.0
.target sm_100
.address_size 64

	// .globl	_Z12kernel_printv
.extern .func  (.param .b32 func_retval0) vprintf
(
	.param .b64 vprintf_param_0,
	.param .b64 vprintf_param_1
)
;
.global .align 1 .b8 $str[19] = {72, 101, 108, 108, 111, 32, 102, 114, 111, 109, 32, 37, 100, 44, 32, 37, 100, 10};

.visible .entry _Z12kernel_printv()
{
	.local .align 8 .b8 	__local_depot0[8];
	.reg .b64 	%SP;
	.reg .b64 	%SPL;
	.reg .b32 	%r<5>;
	.reg .b64 	%rd<5>;

	mov.u64 	%SPL, __local_depot0;
	cvta.local.u64 	%SP, %SPL;
	add.u64 	%rd1, %SP, 0;
	add.u64 	%rd2, %SPL, 0;
	mov.u32 	%r1, %ctaid.x;
	mov.u32 	%r2, %tid.x;
	st.local.v2.u32 	[%rd2], {%r1, %r2};
	mov.u64 	%rd3, $str;
	cvta.global.u64 	%rd4, %rd3;
	{ // callseq 0, 0
	.param .b64 param0;
	st.param.b64 	[param0], %rd4;
	.param .b64 param1;
	st.param.b64 	[param1], %rd1;
	.param .b32 retval0;
	call.uni (retval0), 
	vprintf, 
	(
	param0, 
	param1
	);
	ld.param.b32 	%r3, [retval0];
	} // callseq 0
	ret;

}


// ===== COMPILED SASS (sm_100) =====

	.target	sm_100

	.elftype	@"ET_EXEC"


//--------------------- .note.nv.tkinfo           --------------------------
	.section	.note.nv.tkinfo,"",@"SHT_NOTE"
	.sectionflags	@"SHF_NOTE_NV_TKINFO"
	.tkinfo
        /*0018*/ 	.word	0x00000002
        /*0030*/ 	.string	""
        /*0030*/ 	.string	"ptxas"
        /*0030*/ 	.string	"Cuda compilation tools, release 13.0, V13.0.88"
        /*0030*/ 	.string	"Build cuda_13.0.r13.0/compiler.36424714_0"
        /*0030*/ 	.string	"-arch sm_100 -m 64 "



//--------------------- .note.nv.cuinfo           --------------------------
	.section	.note.nv.cuinfo,"",@"SHT_NOTE"
	.sectionflags	@"SHF_NOTE_NV_CUINFO"
        /*0018*/ 	.short	0x0002
        /*001a*/ 	.short	0x0064
        /*001c*/ 	.short	0x0082
	.zero		2


//--------------------- .nv.info                  --------------------------
	.section	.nv.info,"",@"SHT_CUDA_INFO"
	.align	4


	//----- nvinfo : EIATTR_REGCOUNT
	.align		4
        /*0000*/ 	.byte	0x04, 0x2f
        /*0002*/ 	.short	(.L_2 - .L_1)
	.align		4
.L_1:
        /*0004*/ 	.word	index@(_Z12kernel_printv)
        /*0008*/ 	.word	0x00000018


	//----- nvinfo : EIATTR_FRAME_SIZE
	.align		4
.L_2:
        /*000c*/ 	.byte	0x04, 0x11
        /*000e*/ 	.short	(.L_4 - .L_3)
	.align		4
.L_3:
        /*0010*/ 	.word	index@(_Z12kernel_printv)
        /*0014*/ 	.word	0x00000008


	//----- nvinfo : EIATTR_MIN_STACK_SIZE
	.align		4
.L_4:
        /*0018*/ 	.byte	0x04, 0x12
        /*001a*/ 	.short	(.L_6 - .L_5)
	.align		4
.L_5:
        /*001c*/ 	.word	index@(_Z12kernel_printv)
        /*0020*/ 	.word	0x00000008
.L_6:


//--------------------- .nv.compat                --------------------------
	.section	.nv.compat,"",@"SHT_CUDA_COMPAT_INFO"
	.align	4
        /*0000*/ 	.byte	0x02, 0x09, 0x00, 0x00, 0x02, 0x02, 0x01, 0x00, 0x02, 0x05, 0x05, 0x00, 0x03, 0x07, 0x01, 0x01
        /*0010*/ 	.byte	0x02, 0x03, 0x00, 0x00, 0x02, 0x06, 0x01, 0x00, 0x04, 0x0b, 0x08, 0x00, 0x09, 0x00, 0x00, 0x00
        /*0020*/ 	.byte	0x00, 0x00, 0x00, 0x00


//--------------------- .nv.info._Z12kernel_printv --------------------------
	.section	.nv.info._Z12kernel_printv,"",@"SHT_CUDA_INFO"
	.sectionflags	@""
	.align	4


	//----- nvinfo : EIATTR_CUDA_API_VERSION
	.align		4
        /*0000*/ 	.byte	0x04, 0x37
        /*0002*/ 	.short	(.L_8 - .L_7)
.L_7:
        /*0004*/ 	.word	0x00000082


	//----- nvinfo : EIATTR_SPARSE_MMA_MASK
	.align		4
.L_8:
        /*0008*/ 	.byte	0x03, 0x50
        /*000a*/ 	.short	0x0000


	//----- nvinfo : EIATTR_MAXREG_COUNT
	.align		4
        /*000c*/ 	.byte	0x03, 0x1b
        /*000e*/ 	.short	0x00ff


	//----- nvinfo : EIATTR_EXTERNS
	.align		4
        /*0010*/ 	.byte	0x04, 0x0f
        /*0012*/ 	.short	(.L_10 - .L_9)


	//   ....[0]....
	.align		4
.L_9:
        /*0014*/ 	.word	index@(vprintf)


	//----- nvinfo : EIATTR_MERCURY_ISA_VERSION
	.align		4
.L_10:
        /*0018*/ 	.byte	0x03, 0x5f
        /*001a*/ 	.short	0x0101


	//----- nvinfo : EIATTR_VRC_CTA_INIT_COUNT
	.align		4
        /*001c*/ 	.byte	0x02, 0x4a
	.zero		1
	.zero		1


	//----- nvinfo : EIATTR_SYSCALL_OFFSETS
	.align		4
        /*0020*/ 	.byte	0x04, 0x46
        /*0022*/ 	.short	(.L_12 - .L_11)


	//   ....[0]....
.L_11:
        /*0024*/ 	.word	0x000000f0


	//----- nvinfo : EIATTR_EXIT_INSTR_OFFSETS
	.align		4
.L_12:
        /*0028*/ 	.byte	0x04, 0x1c
        /*002a*/ 	.short	(.L_14 - .L_13)


	//   ....[0]....
.L_13:
        /*002c*/ 	.word	0x00000100


	//----- nvinfo : EIATTR_SW_WAR
	.align		4
.L_14:
        /*0030*/ 	.byte	0x04, 0x36
        /*0032*/ 	.short	(.L_16 - .L_15)
.L_15:
        /*0034*/ 	.word	0x00000008
.L_16:


//--------------------- .nv.callgraph             --------------------------
	.section	.nv.callgraph,"",@"SHT_CUDA_CALLGRAPH"
	.align	4
	.sectionentsize	8
	.align		4
        /*0000*/ 	.word	0x00000000
	.align		4
        /*0004*/ 	.word	0xffffffff
	.align		4
        /*0008*/ 	.word	index@(_Z12kernel_printv)
	.align		4
        /*000c*/ 	.word	index@(vprintf)
	.align		4
        /*0010*/ 	.word	0x00000000
	.align		4
        /*0014*/ 	.word	0xfffffffe
	.align		4
        /*0018*/ 	.word	0x00000000
	.align		4
        /*001c*/ 	.word	0xfffffffd
	.align		4
        /*0020*/ 	.word	0x00000000
	.align		4
        /*0024*/ 	.word	0xfffffffc


//--------------------- .nv.constant4             --------------------------
	.section	.nv.constant4,"a",@progbits
	.align	8
	.align		8
.nv.constant4:
        /*0000*/ 	.dword	vprintf
	.align		8
        /*0008*/ 	.dword	$str


//--------------------- .text._Z12kernel_printv   --------------------------
	.section	.text._Z12kernel_printv,"ax",@progbits
	.align	128
        .global         _Z12kernel_printv
        .type           _Z12kernel_printv,@function
        .size           _Z12kernel_printv,(.L_x_2 - _Z12kernel_printv)
        .other          _Z12kernel_printv,@"STO_CUDA_ENTRY STV_DEFAULT"
_Z12kernel_printv:
.text._Z12kernel_printv:
[----:B------:R-:W0:Y:S01]  /*0000*/  LDC R1, c[0x0][0x37c] ;  /* 0x0000df00ff017b82 */ /* 0x000e220000000800 */
[----:B------:R-:W1:Y:S01]  /*0010*/  S2R R8, SR_CTAID.X ;  /* 0x0000000000087919 */ /* 0x000e620000002500 */
[----:B0-----:R-:W-:Y:S01]  /*0020*/  VIADD R1, R1, 0xfffffff8 ;  /* 0xfffffff801017836 */ /* 0x001fe20000000000 */
[----:B------:R-:W-:Y:S01]  /*0030*/  MOV R0, 0x0 ;  /* 0x0000000000007802 */ /* 0x000fe20000000f00 */
[----:B------:R-:W0:Y:S01]  /*0040*/  LDCU UR4, c[0x0][0x2f8] ;  /* 0x00005f00ff0477ac */ /* 0x000e220008000800 */
[----:B------:R-:W1:Y:S03]  /*0050*/  S2R R9, SR_TID.X ;  /* 0x0000000000097919 */ /* 0x000e660000002100 */
[----:B------:R2:W3:Y:S01]  /*0060*/  LDC.64 R2, c[0x4][R0] ;  /* 0x0100000000027b82 */ /* 0x0004e20000000a00 */
[----:B------:R-:W4:Y:S01]  /*0070*/  LDCU.64 UR6, c[0x4][0x8] ;  /* 0x01000100ff0677ac */ /* 0x000f220008000a00 */
[----:B------:R-:W5:Y:S01]  /*0080*/  LDCU UR5, c[0x0][0x2fc] ;  /* 0x00005f80ff0577ac */ /* 0x000f620008000800 */
[----:B0-----:R-:W-:Y:S01]  /*0090*/  IADD3 R6, P0, PT, R1, UR4, RZ ;  /* 0x0000000401067c10 */ /* 0x001fe2000ff1e0ff */
[----:B----4-:R-:W-:Y:S01]  /*00a0*/  IMAD.U32 R4, RZ, RZ, UR6 ;  /* 0x00000006ff047e24 */ /* 0x010fe2000f8e00ff */
[----:B------:R-:W-:-:S03]  /*00b0*/  MOV R5, UR7 ;  /* 0x0000000700057c02 */ /* 0x000fc60008000f00 */
[----:B-----5:R-:W-:Y:S01]  /*00c0*/  IMAD.X R7, RZ, RZ, UR5, P0 ;  /* 0x00000005ff077e24 */ /* 0x020fe200080e06ff */
[----:B-1----:R2:W-:Y:S07]  /*00d0*/  STL.64 [R1], R8 ;  /* 0x0000000801007387 */ /* 0x0025ee0000100a00 */
[----:B------:R-:W-:-:S07]  /*00e0*/  LEPC R20, `(.L_x_0) ;  /* 0x000000001014794e */ /* 0x000fce0000000000 */
[----:B--23--:R-:W-:Y:S05]  /*00f0*/  CALL.ABS.NOINC R2 ;  /* 0x0000000002007343 */ /* 0x00cfea0003c00000 */
.L_x_0:
[----:B------:R-:W-:Y:S05]  /*0100*/  EXIT ;  /* 0x000000000000794d */ /* 0x000fea0003800000 */
.L_x_1:
[----:B------:R-:W-:-:S00]  /*0110*/  BRA `(.L_x_1) ;  /* 0xfffffffc00fc7947 */ /* 0x000fc0000383ffff */
[----:B------:R-:W-:-:S00]  /*0120*/  NOP ;  /* 0x0000000000007918 */ /* 0x000fc00000000000 */
        /* <DEDUP_REMOVED lines=13> */
.L_x_2:


//--------------------- .nv.global.init           --------------------------
	.section	.nv.global.init,"aw",@progbits
.nv.global.init:
	.type		$str,@object
	.size		$str,(.L_0 - $str)
$str:
        /*0000*/ 	.byte	0x48, 0x65, 0x6c, 0x6c, 0x6f, 0x20, 0x66, 0x72, 0x6f, 0x6d, 0x20, 0x25, 0x64, 0x2c, 0x20, 0x25
        /*0010*/ 	.byte	0x64, 0x0a, 0x00
.L_0:


//--------------------- .nv.shared.reserved.0     --------------------------
	.section	.nv.shared.reserved.0,"aw",@nobits
	.weak		__nv_reservedSMEM_offset_0_alias
	.size		__nv_reservedSMEM_offset_0_alias, 0, 64
	.other		__nv_reservedSMEM_offset_0_alias,@"STO_CUDA_RESERVED_SHARED STV_DEFAULT"
__nv_reservedSMEM_offset_0_alias:
	.zero		0
	.zero		64


//--------------------- .nv.constant0._Z12kernel_printv --------------------------
	.section	.nv.constant0._Z12kernel_printv,"a",@progbits
	.sectionflags	@""
	.align	4
.nv.constant0._Z12kernel_printv:
	.zero		896


//--------------------- SYMBOLS --------------------------

	.type		.nv.reservedSmem.offset0,@object
	.size		.nv.reservedSmem.offset0,0x4
	.type		vprintf,@function
